//
// Generated by NVIDIA NVVM Compiler
//
// Compiler Build ID: CL-36424714
// Cuda compilation tools, release 13.0, V13.0.88
// Based on NVVM 20.0.0
//

.version 9.0
.target sm_100
.address_size 64

	// .globl	_Z11queueKernelPiS_S_iS_

.visible .entry _Z11queueKernelPiS_S_iS_(
	.param .u64 .ptr .align 1 _Z11queueKernelPiS_S_iS__param_0,
	.param .u64 .ptr .align 1 _Z11queueKernelPiS_S_iS__param_1,
	.param .u64 .ptr .align 1 _Z11queueKernelPiS_S_iS__param_2,
	.param .u32 _Z11queueKernelPiS_S_iS__param_3,
	.param .u64 .ptr .align 1 _Z11queueKernelPiS_S_iS__param_4
)
{
	.reg .pred 	%p<4>;
	.reg .b32 	%r<11>;
	.reg .b64 	%rd<15>;

	ld.param.u64 	%rd5, [_Z11queueKernelPiS_S_iS__param_0];
	ld.param.u64 	%rd6, [_Z11queueKernelPiS_S_iS__param_1];
	ld.param.u64 	%rd7, [_Z11queueKernelPiS_S_iS__param_2];
	ld.param.u32 	%r5, [_Z11queueKernelPiS_S_iS__param_3];
	ld.param.u64 	%rd4, [_Z11queueKernelPiS_S_iS__param_4];
	cvta.to.global.u64 	%rd1, %rd5;
	cvta.to.global.u64 	%rd2, %rd7;
	cvta.to.global.u64 	%rd3, %rd6;
	mov.u32 	%r1, %tid.x;
	setp.ne.s32 	%p1, %r1, 0;
	@%p1 bra 	$L__BB0_2;
	mov.b32 	%r6, 0;
	st.global.u32 	[%rd3], %r6;
	st.global.u32 	[%rd2], %r6;
$L__BB0_2:
	mov.u32 	%r7, %ctaid.x;
	mov.u32 	%r8, %ntid.x;
	mad.lo.s32 	%r2, %r7, %r8, %r1;
	atom.global.add.u32 	%r3, [%rd2], 1;
	setp.ge.s32 	%p2, %r3, %r5;
	@%p2 bra 	$L__BB0_4;
	mul.wide.s32 	%rd8, %r3, 4;
	add.s64 	%rd9, %rd1, %rd8;
	st.global.u32 	[%rd9], %r2;
$L__BB0_4:
	bar.sync 	0;
	atom.global.add.u32 	%r4, [%rd3], 1;
	ld.global.u32 	%r9, [%rd2];
	setp.ge.s32 	%p3, %r4, %r9;
	@%p3 bra 	$L__BB0_6;
	mul.wide.s32 	%rd10, %r4, 4;
	add.s64 	%rd11, %rd1, %rd10;
	ld.global.u32 	%r10, [%rd11];
	cvta.to.global.u64 	%rd12, %rd4;
	mul.wide.s32 	%rd13, %r2, 4;
	add.s64 	%rd14, %rd12, %rd13;
	st.global.u32 	[%rd14], %r10;
$L__BB0_6:
	ret;

}


// ===== COMPILED SASS (sm_100) =====

	.target	sm_100

	.elftype	@"ET_EXEC"


//--------------------- .note.nv.tkinfo           --------------------------
	.section	.note.nv.tkinfo,"",@"SHT_NOTE"
	.sectionflags	@"SHF_NOTE_NV_TKINFO"
	.tkinfo
        /*0018*/ 	.word	0x00000002
        /*0030*/ 	.string	""
        /*0030*/ 	.string	"ptxas"
        /*0030*/ 	.string	"Cuda compilation tools, release 13.0, V13.0.88"
        /*0030*/ 	.string	"Build cuda_13.0.r13.0/compiler.36424714_0"
        /*0030*/ 	.string	"-arch sm_100 -m 64 "



//--------------------- .note.nv.cuinfo           --------------------------
	.section	.note.nv.cuinfo,"",@"SHT_NOTE"
	.sectionflags	@"SHF_NOTE_NV_CUINFO"
        /*0018*/ 	.short	0x0002
        /*001a*/ 	.short	0x0064
        /*001c*/ 	.short	0x0082
	.zero		2


//--------------------- .nv.info                  --------------------------
	.section	.nv.info,"",@"SHT_CUDA_INFO"
	.align	4


	//----- nvinfo : EIATTR_REGCOUNT
	.align		4
        /*0000*/ 	.byte	0x04, 0x2f
        /*0002*/ 	.short	(.L_1 - .L_0)
	.align		4
.L_0:
        /*0004*/ 	.word	index@(_Z11queueKernelPiS_S_iS_)
        /*0008*/ 	.word	0x00000012


	//----- nvinfo : EIATTR_FRAME_SIZE
	.align		4
.L_1:
        /*000c*/ 	.byte	0x04, 0x11
        /*000e*/ 	.short	(.L_3 - .L_2)
	.align		4
.L_2:
        /*0010*/ 	.word	index@(_Z11queueKernelPiS_S_iS_)
        /*0014*/ 	.word	0x00000000


	//----- nvinfo : EIATTR_MIN_STACK_SIZE
	.align		4
.L_3:
        /*0018*/ 	.byte	0x04, 0x12
        /*001a*/ 	.short	(.L_5 - .L_4)
	.align		4
.L_4:
        /*001c*/ 	.word	index@(_Z11queueKernelPiS_S_iS_)
        /*0020*/ 	.word	0x00000000
.L_5:


//--------------------- .nv.compat                --------------------------
	.section	.nv.compat,"",@"SHT_CUDA_COMPAT_INFO"
	.align	4
        /*0000*/ 	.byte	0x02, 0x09, 0x00, 0x00, 0x02, 0x02, 0x01, 0x00, 0x02, 0x05, 0x05, 0x00, 0x03, 0x07, 0x01, 0x01
        /*0010*/ 	.byte	0x02, 0x03, 0x00, 0x00, 0x02, 0x06, 0x01, 0x00, 0x04, 0x0b, 0x08, 0x00, 0x09, 0x00, 0x00, 0x00
        /*0020*/ 	.byte	0x00, 0x00, 0x00, 0x00


//--------------------- .nv.info._Z11queueKernelPiS_S_iS_ --------------------------
	.section	.nv.info._Z11queueKernelPiS_S_iS_,"",@"SHT_CUDA_INFO"
	.sectionflags	@""
	.align	4


	//----- nvinfo : EIATTR_CUDA_API_VERSION
	.align		4
        /*0000*/ 	.byte	0x04, 0x37
        /*0002*/ 	.short	(.L_7 - .L_6)
.L_6:
        /*0004*/ 	.word	0x00000082


	//----- nvinfo : EIATTR_KPARAM_INFO
	.align		4
.L_7:
        /*0008*/ 	.byte	0x04, 0x17
        /*000a*/ 	.short	(.L_9 - .L_8)
.L_8:
        /*000c*/ 	.word	0x00000000
        /*0010*/ 	.short	0x0004
        /*0012*/ 	.short	0x0020
        /*0014*/ 	.byte	0x00, 0xf5, 0x21, 0x00


	//----- nvinfo : EIATTR_KPARAM_INFO
	.align		4
.L_9:
        /*0018*/ 	.byte	0x04, 0x17
        /*001a*/ 	.short	(.L_11 - .L_10)
.L_10:
        /*001c*/ 	.word	0x00000000
        /*0020*/ 	.short	0x0003
        /*0022*/ 	.short	0x0018
        /*0024*/ 	.byte	0x00, 0xf0, 0x11, 0x00


	//----- nvinfo : EIATTR_KPARAM_INFO
	.align		4
.L_11:
        /*0028*/ 	.byte	0x04, 0x17
        /*002a*/ 	.short	(.L_13 - .L_12)
.L_12:
        /*002c*/ 	.word	0x00000000
        /*0030*/ 	.short	0x0002
        /*0032*/ 	.short	0x0010
        /*0034*/ 	.byte	0x00, 0xf5, 0x21, 0x00


	//----- nvinfo : EIATTR_KPARAM_INFO
	.align		4
.L_13:
        /*0038*/ 	.byte	0x04, 0x17
        /*003a*/ 	.short	(.L_15 - .L_14)
.L_14:
        /*003c*/ 	.word	0x00000000
        /*0040*/ 	.short	0x0001
        /*0042*/ 	.short	0x0008
        /*0044*/ 	.byte	0x00, 0xf5, 0x21, 0x00


	//----- nvinfo : EIATTR_KPARAM_INFO
	.align		4
.L_15:
        /*0048*/ 	.byte	0x04, 0x17
        /*004a*/ 	.short	(.L_17 - .L_16)
.L_16:
        /*004c*/ 	.word	0x00000000
        /*0050*/ 	.short	0x0000
        /*0052*/ 	.short	0x0000
        /*0054*/ 	.byte	0x00, 0xf5, 0x21, 0x00


	//----- nvinfo : EIATTR_SPARSE_MMA_MASK
	.align		4
.L_17:
        /*0058*/ 	.byte	0x03, 0x50
        /*005a*/ 	.short	0x0000


	//----- nvinfo : EIATTR_MAXREG_COUNT
	.align		4
        /*005c*/ 	.byte	0x03, 0x1b
        /*005e*/ 	.short	0x00ff


	//----- nvinfo : EIATTR_NUM_BARRIERS
	.align		4
        /*0060*/ 	.byte	0x02, 0x4c
        /*0062*/ 	.byte	0x01
	.zero		1


	//----- nvinfo : EIATTR_MERCURY_ISA_VERSION
	.align		4
        /*0064*/ 	.byte	0x03, 0x5f
        /*0066*/ 	.short	0x0101


	//----- nvinfo : EIATTR_INT_WARP_WIDE_INSTR_OFFSETS
	.align		4
        /*0068*/ 	.byte	0x04, 0x31
        /*006a*/ 	.short	(.L_19 - .L_18)


	//   ....[0]....
.L_18:
        /*006c*/ 	.word	0x00000020


	//   ....[1]....
        /*0070*/ 	.word	0x000000f0


	//   ....[2]....
        /*0074*/ 	.word	0x00000160


	//   ....[3]....
        /*0078*/ 	.word	0x00000240


	//----- nvinfo : EIATTR_VRC_CTA_INIT_COUNT
	.align		4
.L_19:
        /*007c*/ 	.byte	0x02, 0x4a
	.zero		1
	.zero		1


	//----- nvinfo : EIATTR_EXIT_INSTR_OFFSETS
	.align		4
        /*0080*/ 	.byte	0x04, 0x1c
        /*0082*/ 	.short	(.L_21 - .L_20)


	//   ....[0]....
.L_20:
        /*0084*/ 	.word	0x00000270


	//   ....[1]....
        /*0088*/ 	.word	0x000002e0


	//----- nvinfo : EIATTR_CBANK_PARAM_SIZE
	.align		4
.L_21:
        /*008c*/ 	.byte	0x03, 0x19
        /*008e*/ 	.short	0x0028


	//----- nvinfo : EIATTR_PARAM_CBANK
	.align		4
        /*0090*/ 	.byte	0x04, 0x0a
        /*0092*/ 	.short	(.L_23 - .L_22)
	.align		4
.L_22:
        /*0094*/ 	.word	index@(.nv.constant0._Z11queueKernelPiS_S_iS_)
        /*0098*/ 	.short	0x0380
        /*009a*/ 	.short	0x0028


	//----- nvinfo : EIATTR_SW_WAR
	.align		4
.L_23:
        /*009c*/ 	.byte	0x04, 0x36
        /*009e*/ 	.short	(.L_25 - .L_24)
.L_24:
        /*00a0*/ 	.word	0x00000008
.L_25:


//--------------------- .nv.callgraph             --------------------------
	.section	.nv.callgraph,"",@"SHT_CUDA_CALLGRAPH"
	.align	4
	.sectionentsize	8
	.align		4
        /*0000*/ 	.word	0x00000000
	.align		4
        /*0004*/ 	.word	0xffffffff
	.align		4
        /*0008*/ 	.word	0x00000000
	.align		4
        /*000c*/ 	.word	0xfffffffe
	.align		4
        /*0010*/ 	.word	0x00000000
	.align		4
        /*0014*/ 	.word	0xfffffffd
	.align		4
        /*0018*/ 	.word	0x00000000
	.align		4
        /*001c*/ 	.word	0xfffffffc


//--------------------- .text._Z11queueKernelPiS_S_iS_ --------------------------
	.section	.text._Z11queueKernelPiS_S_iS_,"ax",@progbits
	.align	128
        .global         _Z11queueKernelPiS_S_iS_
        .type           _Z11queueKernelPiS_S_iS_,@function
        .size           _Z11queueKernelPiS_S_iS_,(.L_x_1 - _Z11queueKernelPiS_S_iS_)
        .other          _Z11queueKernelPiS_S_iS_,@"STO_CUDA_ENTRY STV_DEFAULT"
_Z11queueKernelPiS_S_iS_:
.text._Z11queueKernelPiS_S_iS_:
[----:B------:R-:W-:Y:S01]  /*0000*/  LDC R1, c[0x0][0x37c] ;  /* 0x0000df00ff017b82 */ /* 0x000fe20000000800 */
[----:B------:R-:W0:Y:S01]  /*0010*/  S2R R9, SR_TID.X ;  /* 0x0000000000097919 */ /* 0x000e220000002100 */
[----:B------:R-:W-:-:S06]  /*0020*/  VOTEU.ANY UR6, UPT, PT ;  /* 0x0000000000067886 */ /* 0x000fcc00038e0100 */
[----:B------:R-:W1:Y:S01]  /*0030*/  LDC.64 R2, c[0x0][0x388] ;  /* 0x0000e200ff027b82 */ /* 0x000e620000000a00 */
[----:B------:R-:W2:Y:S01]  /*0040*/  FLO.U32 R8, UR6 ;  /* 0x0000000600087d00 */ /* 0x000ea200080e0000 */
[----:B------:R-:W2:Y:S01]  /*0050*/  S2R R15, SR_LANEID ;  /* 0x00000000000f7919 */ /* 0x000ea20000000000 */
[----:B------:R-:W1:Y:S05]  /*0060*/  LDCU.64 UR4, c[0x0][0x358] ;  /* 0x00006b00ff0477ac */ /* 0x000e6a0008000a00 */
[----:B------:R-:W3:Y:S01]  /*0070*/  LDC.64 R4, c[0x0][0x390] ;  /* 0x0000e400ff047b82 */ /* 0x000ee20000000a00 */
[----:B------:R-:W4:Y:S01]  /*0080*/  POPC R13, UR6 ;  /* 0x00000006000d7d09 */ /* 0x000f220008000000 */
[----:B0-----:R-:W-:-:S02]  /*0090*/  ISETP.NE.AND P0, PT, R9, RZ, PT ;  /* 0x000000ff0900720c */ /* 0x001fc40003f05270 */
[----:B--2---:R-:W-:-:S11]  /*00a0*/  ISETP.EQ.U32.AND P1, PT, R8, R15, PT ;  /* 0x0000000f0800720c */ /* 0x004fd60003f22070 */
[----:B-1----:R-:W-:Y:S04]  /*00b0*/  @!P0 STG.E desc[UR4][R2.64], RZ ;  /* 0x000000ff02008986 */ /* 0x002fe8000c101904 */
[----:B---3--:R-:W-:Y:S04]  /*00c0*/  @!P0 STG.E desc[UR4][R4.64], RZ ;  /* 0x000000ff04008986 */ /* 0x008fe8000c101904 */
[----:B----4-:R-:W2:Y:S01]  /*00d0*/  @P1 ATOMG.E.ADD.STRONG.GPU PT, R13, desc[UR4][R4.64], R13 ;  /* 0x8000000d040d19a8 */ /* 0x010ea200081ef104 */
[----:B------:R-:W0:Y:S01]  /*00e0*/  LDC R0, c[0x0][0x360] ;  /* 0x0000d800ff007b82 */ /* 0x000e220000000800 */
[----:B------:R-:W-:Y:S01]  /*00f0*/  VOTEU.ANY UR7, UPT, PT ;  /* 0x0000000000077886 */ /* 0x000fe200038e0100 */
[----:B------:R-:W1:Y:S01]  /*0100*/  S2R R10, SR_LTMASK ;  /* 0x00000000000a7919 */ /* 0x000e620000003900 */
[----:B------:R-:W3:Y:S02]  /*0110*/  FLO.U32 R14, UR7 ;  /* 0x00000007000e7d00 */ /* 0x000ee400080e0000 */
[----:B---3--:R-:W-:-:S02]  /*0120*/  ISETP.EQ.U32.AND P1, PT, R14, R15, PT ;  /* 0x0000000f0e00720c */ /* 0x008fc40003f22070 */
[----:B-1----:R-:W-:Y:S01]  /*0130*/  LOP3.LUT R12, R10, UR6, RZ, 0xc0, !PT ;  /* 0x000000060a0c7c12 */ /* 0x002fe2000f8ec0ff */
[----:B------:R-:W1:Y:S05]  /*0140*/  LDCU UR6, c[0x0][0x398] ;  /* 0x00007300ff0677ac */ /* 0x000e6a0008000800 */
[----:B------:R-:W3:Y:S01]  /*0150*/  POPC R12, R12 ;  /* 0x0000000c000c7309 */ /* 0x000ee20000000000 */
[----:B--2---:R2:W3:Y:S07]  /*0160*/  SHFL.IDX PT, R11, R13, R8, 0x1f ;  /* 0x00001f080d0b7589 */ /* 0x0044ee00000e0000 */
[----:B--2---:R-:W2:Y:S01]  /*0170*/  POPC R13, UR7 ;  /* 0x00000007000d7d09 */ /* 0x004ea20008000000 */
[----:B---3--:R-:W-:-:S05]  /*0180*/  IMAD.IADD R11, R11, 0x1, R12 ;  /* 0x000000010b0b7824 */ /* 0x008fca00078e020c */
[----:B-1----:R-:W-:Y:S01]  /*0190*/  ISETP.GE.AND P0, PT, R11, UR6, PT ;  /* 0x000000060b007c0c */ /* 0x002fe2000bf06270 */
[----:B------:R-:W0:-:S12]  /*01a0*/  S2UR UR6, SR_CTAID.X ;  /* 0x00000000000679c3 */ /* 0x000e180000002500 */
[----:B------:R-:W1:Y:S01]  /*01b0*/  @!P0 LDC.64 R6, c[0x0][0x380] ;  /* 0x0000e000ff068b82 */ /* 0x000e620000000a00 */
[----:B0-----:R-:W-:Y:S02]  /*01c0*/  IMAD R9, R0, UR6, R9 ;  /* 0x0000000600097c24 */ /* 0x001fe4000f8e0209 */
[----:B-1----:R-:W-:-:S05]  /*01d0*/  @!P0 IMAD.WIDE R6, R11, 0x4, R6 ;  /* 0x000000040b068825 */ /* 0x002fca00078e0206 */
[----:B------:R-:W-:Y:S01]  /*01e0*/  @!P0 STG.E desc[UR4][R6.64], R9 ;  /* 0x0000000906008986 */ /* 0x000fe2000c101904 */
[----:B------:R-:W-:Y:S06]  /*01f0*/  BAR.SYNC.DEFER_BLOCKING 0x0 ;  /* 0x0000000000007b1d */ /* 0x000fec0000010000 */
[----:B--2---:R-:W2:Y:S04]  /*0200*/  @P1 ATOMG.E.ADD.STRONG.GPU PT, R13, desc[UR4][R2.64], R13 ;  /* 0x8000000d020d19a8 */ /* 0x004ea800081ef104 */
[----:B------:R-:W3:Y:S01]  /*0210*/  LDG.E R4, desc[UR4][R4.64] ;  /* 0x0000000404047981 */ /* 0x000ee2000c1e1900 */
[----:B------:R-:W-:-:S06]  /*0220*/  LOP3.LUT R10, R10, UR7, RZ, 0xc0, !PT ;  /* 0x000000070a0a7c12 */ /* 0x000fcc000f8ec0ff */
[----:B------:R-:W0:Y:S01]  /*0230*/  POPC R10, R10 ;  /* 0x0000000a000a7309 */ /* 0x000e220000000000 */
[----:B--2---:R-:W0:Y:S02]  /*0240*/  SHFL.IDX PT, R11, R13, R14, 0x1f ;  /* 0x00001f0e0d0b7589 */ /* 0x004e2400000e0000 */
[----:B0-----:R-:W-:-:S05]  /*0250*/  IMAD.IADD R11, R11, 0x1, R10 ;  /* 0x000000010b0b7824 */ /* 0x001fca00078e020a */
[----:B---3--:R-:W-:-:S13]  /*0260*/  ISETP.GE.AND P0, PT, R11, R4, PT ;  /* 0x000000040b00720c */ /* 0x008fda0003f06270 */
[----:B------:R-:W-:Y:S05]  /*0270*/  @P0 EXIT ;  /* 0x000000000000094d */ /* 0x000fea0003800000 */
[----:B------:R-:W0:Y:S08]  /*0280*/  LDC.64 R2, c[0x0][0x380] ;  /* 0x0000e000ff027b82 */ /* 0x000e300000000a00 */
[----:B------:R-:W1:Y:S01]  /*0290*/  LDC.64 R4, c[0x0][0x3a0] ;  /* 0x0000e800ff047b82 */ /* 0x000e620000000a00 */
[----:B0-----:R-:W-:-:S06]  /*02a0*/  IMAD.WIDE R2, R11, 0x4, R2 ;  /* 0x000000040b027825 */ /* 0x001fcc00078e0202 */
[----:B------:R-:W2:Y:S01]  /*02b0*/  LDG.E R3, desc[UR4][R2.64] ;  /* 0x0000000402037981 */ /* 0x000ea2000c1e1900 */
[----:B-1----:R-:W-:-:S05]  /*02c0*/  IMAD.WIDE R4, R9, 0x4, R4 ;  /* 0x0000000409047825 */ /* 0x002fca00078e0204 */
[----:B--2---:R-:W-:Y:S01]  /*02d0*/  STG.E desc[UR4][R4.64], R3 ;  /* 0x0000000304007986 */ /* 0x004fe2000c101904 */
[----:B------:R-:W-:Y:S05]  /*02e0*/  EXIT ;  /* 0x000000000000794d */ /* 0x000fea0003800000 */
.L_x_0:
[----:B------:R-:W-:-:S00]  /*02f0*/  BRA `(.L_x_0) ;  /* 0xfffffffc00fc7947 */ /* 0x000fc0000383ffff */
[----:B------:R-:W-:-:S00]  /*0300*/  NOP ;  /* 0x0000000000007918 */ /* 0x000fc00000000000 */
[----:B------:R-:W-:-:S00]  /*0310*/  NOP ;  /* 0x0000000000007918 */ /* 0x000fc00000000000 */
[----:B------:R-:W-:-:S00]  /*0320*/  NOP ;  /* 0x0000000000007918 */ /* 0x000fc00000000000 */
[----:B------:R-:W-:-:S00]  /*0330*/  NOP ;  /* 0x0000000000007918 */ /* 0x000fc00000000000 */
[----:B------:R-:W-:-:S00]  /*0340*/  NOP ;  /* 0x0000000000007918 */ /* 0x000fc00000000000 */
[----:B------:R-:W-:-:S00]  /*0350*/  NOP ;  /* 0x0000000000007918 */ /* 0x000fc00000000000 */
[----:B------:R-:W-:-:S00]  /*0360*/  NOP ;  /* 0x0000000000007918 */ /* 0x000fc00000000000 */
[----:B------:R-:W-:-:S00]  /*0370*/  NOP ;  /* 0x0000000000007918 */ /* 0x000fc00000000000 */
.L_x_1:


//--------------------- .nv.shared.reserved.0     --------------------------
	.section	.nv.shared.reserved.0,"aw",@nobits
	.weak		__nv_reservedSMEM_offset_0_alias
	.size		__nv_reservedSMEM_offset_0_alias, 0, 64
	.other		__nv_reservedSMEM_offset_0_alias,@"STO_CUDA_RESERVED_SHARED STV_DEFAULT"
__nv_reservedSMEM_offset_0_alias:
	.zero		0
	.zero		64


//--------------------- .nv.constant0._Z11queueKernelPiS_S_iS_ --------------------------
	.section	.nv.constant0._Z11queueKernelPiS_S_iS_,"a",@progbits
	.sectionflags	@""
	.align	4
.nv.constant0._Z11queueKernelPiS_S_iS_:
	.zero		936


//--------------------- SYMBOLS --------------------------

	.type		.nv.reservedSmem.offset0,@object
	.size		.nv.reservedSmem.offset0,0x4
